	.version 1.4
	.target sm_10, map_f64_to_f32
	// compiled with /fpool/cuda/open64/lib//be
	// nvopencc 4.1 built on 2012-01-12

	//-----------------------------------------------------------
	// Compiling /tmp/tmpxft_000019b6_00000000-9_life_shared.cpp3.i (/tmp/ccBI#.YrWRR1)
	//-----------------------------------------------------------

	//-----------------------------------------------------------
	// Options:
	//-----------------------------------------------------------
	//  Target:ptx, ISA:sm_10, Endian:little, Pointer Size:64
	//  -O3	(Optimization level)
	//  -g0	(Debug level)
	//  -m2	(Report advisories)
	//-----------------------------------------------------------

	.file	1	"<command-line>"
	.file	2	"/tmp/tmpxft_000019b6_00000000-8_life_shared.cudafe2.gpu"
	.file	3	"/usr/lib/gcc/x86_64-linux-gnu/4.6/include/stddef.h"
	.file	4	"/fpool/cuda/bin/../include/crt/device_runtime.h"
	.file	5	"/fpool/cuda/bin/../include/host_defines.h"
	.file	6	"/fpool/cuda/bin/../include/builtin_types.h"
	.file	7	"/fpool/cuda/bin/../include/device_types.h"
	.file	8	"/fpool/cuda/bin/../include/driver_types.h"
	.file	9	"/fpool/cuda/bin/../include/surface_types.h"
	.file	10	"/fpool/cuda/bin/../include/texture_types.h"
	.file	11	"/fpool/cuda/bin/../include/vector_types.h"
	.file	12	"/fpool/cuda/bin/../include/device_launch_parameters.h"
	.file	13	"/fpool/cuda/bin/../include/crt/storage_class.h"
	.file	14	"life_shared.cu"
	.file	15	"/fpool/cuda/bin/../include/common_functions.h"
	.file	16	"/fpool/cuda/bin/../include/math_functions.h"
	.file	17	"/fpool/cuda/bin/../include/math_constants.h"
	.file	18	"/fpool/cuda/bin/../include/device_functions.h"
	.file	19	"/fpool/cuda/bin/../include/sm_11_atomic_functions.h"
	.file	20	"/fpool/cuda/bin/../include/sm_12_atomic_functions.h"
	.file	21	"/fpool/cuda/bin/../include/sm_13_double_functions.h"
	.file	22	"/fpool/cuda/bin/../include/sm_20_atomic_functions.h"
	.file	23	"/fpool/cuda/bin/../include/sm_20_intrinsics.h"
	.file	24	"/fpool/cuda/bin/../include/surface_functions.h"
	.file	25	"/fpool/cuda/bin/../include/texture_fetch_functions.h"
	.file	26	"/fpool/cuda/bin/../include/math_functions_dbl_ptx1.h"


	.entry _Z11step_kernelPiS_ (
		.param .u64 __cudaparm__Z11step_kernelPiS__cuda_curr_board,
		.param .u64 __cudaparm__Z11step_kernelPiS__cuda_next_board)
	{
	.reg .u16 %rh<6>;
	.reg .u32 %r<129>;
	.reg .u64 %rd<32>;
	.reg .pred %p<18>;
	.shared .align 4 .b8 __cuda_local_var_20144_30_non_const_offsets[64];
	.loc	14	35	0
$LDWbegin__Z11step_kernelPiS_:
	.loc	14	41	0
	mov.s32 	%r1, -1;
	st.shared.s32 	[__cuda_local_var_20144_30_non_const_offsets+0], %r1;
	mov.s32 	%r2, 1;
	st.shared.s32 	[__cuda_local_var_20144_30_non_const_offsets+4], %r2;
	.loc	14	42	0
	mov.s32 	%r3, 0;
	st.shared.s32 	[__cuda_local_var_20144_30_non_const_offsets+8], %r3;
	mov.s32 	%r4, 1;
	st.shared.s32 	[__cuda_local_var_20144_30_non_const_offsets+12], %r4;
	.loc	14	43	0
	mov.s32 	%r5, 1;
	st.shared.s32 	[__cuda_local_var_20144_30_non_const_offsets+16], %r5;
	mov.s32 	%r6, 1;
	st.shared.s32 	[__cuda_local_var_20144_30_non_const_offsets+20], %r6;
	.loc	14	46	0
	mov.s32 	%r7, -1;
	st.shared.s32 	[__cuda_local_var_20144_30_non_const_offsets+24], %r7;
	mov.s32 	%r8, 0;
	st.shared.s32 	[__cuda_local_var_20144_30_non_const_offsets+28], %r8;
	.loc	14	47	0
	mov.s32 	%r9, 1;
	st.shared.s32 	[__cuda_local_var_20144_30_non_const_offsets+32], %r9;
	mov.s32 	%r10, 0;
	st.shared.s32 	[__cuda_local_var_20144_30_non_const_offsets+36], %r10;
	.loc	14	50	0
	mov.s32 	%r11, -1;
	st.shared.s32 	[__cuda_local_var_20144_30_non_const_offsets+40], %r11;
	mov.s32 	%r12, -1;
	st.shared.s32 	[__cuda_local_var_20144_30_non_const_offsets+44], %r12;
	.loc	14	51	0
	mov.s32 	%r13, 0;
	st.shared.s32 	[__cuda_local_var_20144_30_non_const_offsets+48], %r13;
	mov.s32 	%r14, -1;
	st.shared.s32 	[__cuda_local_var_20144_30_non_const_offsets+52], %r14;
	.loc	14	52	0
	mov.s32 	%r15, 1;
	st.shared.s32 	[__cuda_local_var_20144_30_non_const_offsets+56], %r15;
	mov.s32 	%r16, -1;
	st.shared.s32 	[__cuda_local_var_20144_30_non_const_offsets+60], %r16;
	.loc	14	69	0
	mov.u16 	%rh1, %ctaid.y;
	mov.u16 	%rh2, %ntid.y;
	mul.wide.u16 	%r17, %rh1, %rh2;
	mov.u16 	%rh3, %ctaid.x;
	mov.u16 	%rh4, %ntid.x;
	mul.wide.u16 	%r18, %rh3, %rh4;
	cvt.u32.u16 	%r19, %tid.y;
	add.u32 	%r20, %r19, %r17;
	cvt.u32.u16 	%r21, %tid.x;
	add.u32 	%r22, %r21, %r18;
	add.s32 	%r23, %r20, 601;
	add.s32 	%r24, %r22, 799;
	mov.s32 	%r25, 458129845;
	mov.s32 	%r26, 0;
	setp.lt.s32 	%p1, %r23, %r26;
	abs.s32 	%r27, %r23;
	mul.hi.u32 	%r28, %r27, %r25;
	shr.s32 	%r29, %r28, 6;
	@%p1 sub.s32 	%r29, %r26, %r29;
	mov.s32 	%r30, %r29;
	mul.lo.s32 	%r31, %r30, 600;
	sub.s32 	%r32, %r23, %r31;
	mov.s32 	%r33, 1374389535;
	mov.s32 	%r34, 0;
	setp.lt.s32 	%p2, %r24, %r34;
	abs.s32 	%r35, %r24;
	mul.hi.u32 	%r36, %r35, %r33;
	shr.s32 	%r37, %r36, 8;
	@%p2 sub.s32 	%r37, %r34, %r37;
	mov.s32 	%r38, %r37;
	mul.lo.s32 	%r39, %r38, 800;
	sub.s32 	%r40, %r24, %r39;
	mul.lo.s32 	%r41, %r32, 800;
	ld.param.u64 	%rd1, [__cudaparm__Z11step_kernelPiS__cuda_curr_board];
	add.s32 	%r42, %r40, %r41;
	cvt.s64.s32 	%rd2, %r42;
	mul.wide.s32 	%rd3, %r42, 4;
	add.u64 	%rd4, %rd1, %rd3;
	ld.global.s32 	%r43, [%rd4+0];
	mov.s32 	%r44, 0;
	set.ne.u32.s32 	%r45, %r43, %r44;
	neg.s32 	%r46, %r45;
	add.s32 	%r47, %r22, 800;
	mov.s32 	%r48, 1374389535;
	mov.s32 	%r49, 0;
	setp.lt.s32 	%p3, %r47, %r49;
	abs.s32 	%r50, %r47;
	mul.hi.u32 	%r51, %r50, %r48;
	shr.s32 	%r52, %r51, 8;
	@%p3 sub.s32 	%r52, %r49, %r52;
	mov.s32 	%r53, %r52;
	mul.lo.s32 	%r54, %r53, 800;
	sub.s32 	%r55, %r47, %r54;
	add.s32 	%r56, %r46, 1;
	add.s32 	%r57, %r55, %r41;
	cvt.s64.s32 	%rd5, %r57;
	mul.wide.s32 	%rd6, %r57, 4;
	add.u64 	%rd7, %rd1, %rd6;
	ld.global.s32 	%r58, [%rd7+0];
	mov.s32 	%r59, 0;
	setp.ne.s32 	%p4, %r58, %r59;
	selp.s32 	%r60, %r56, %r46, %p4;
	add.s32 	%r61, %r22, 801;
	mov.s32 	%r62, 1374389535;
	mov.s32 	%r63, 0;
	setp.lt.s32 	%p5, %r61, %r63;
	abs.s32 	%r64, %r61;
	mul.hi.u32 	%r65, %r64, %r62;
	shr.s32 	%r66, %r65, 8;
	@%p5 sub.s32 	%r66, %r63, %r66;
	mov.s32 	%r67, %r66;
	mul.lo.s32 	%r68, %r67, 800;
	sub.s32 	%r69, %r61, %r68;
	add.s32 	%r70, %r60, 1;
	add.s32 	%r71, %r69, %r41;
	cvt.s64.s32 	%rd8, %r71;
	mul.wide.s32 	%rd9, %r71, 4;
	add.u64 	%rd10, %rd1, %rd9;
	ld.global.s32 	%r72, [%rd10+0];
	mov.s32 	%r73, 0;
	setp.ne.s32 	%p6, %r72, %r73;
	selp.s32 	%r74, %r70, %r60, %p6;
	add.s32 	%r75, %r20, 600;
	mov.s32 	%r76, 458129845;
	mov.s32 	%r77, 0;
	setp.lt.s32 	%p7, %r75, %r77;
	abs.s32 	%r78, %r75;
	mul.hi.u32 	%r79, %r78, %r76;
	shr.s32 	%r80, %r79, 6;
	@%p7 sub.s32 	%r80, %r77, %r80;
	mov.s32 	%r81, %r80;
	mul.lo.s32 	%r82, %r81, 600;
	sub.s32 	%r83, %r75, %r82;
	mul.lo.s32 	%r84, %r83, 800;
	add.s32 	%r85, %r74, 1;
	add.s32 	%r86, %r40, %r84;
	cvt.s64.s32 	%rd11, %r86;
	mul.wide.s32 	%rd12, %r86, 4;
	add.u64 	%rd13, %rd1, %rd12;
	ld.global.s32 	%r87, [%rd13+0];
	mov.s32 	%r88, 0;
	setp.ne.s32 	%p8, %r87, %r88;
	selp.s32 	%r89, %r85, %r74, %p8;
	add.s32 	%r90, %r89, 1;
	add.s32 	%r91, %r69, %r84;
	cvt.s64.s32 	%rd14, %r91;
	mul.wide.s32 	%rd15, %r91, 4;
	add.u64 	%rd16, %rd1, %rd15;
	ld.global.s32 	%r92, [%rd16+0];
	mov.s32 	%r93, 0;
	setp.ne.s32 	%p9, %r92, %r93;
	selp.s32 	%r94, %r90, %r89, %p9;
	add.s32 	%r95, %r20, 599;
	mov.s32 	%r96, 458129845;
	mov.s32 	%r97, 0;
	setp.lt.s32 	%p10, %r95, %r97;
	abs.s32 	%r98, %r95;
	mul.hi.u32 	%r99, %r98, %r96;
	shr.s32 	%r100, %r99, 6;
	@%p10 sub.s32 	%r100, %r97, %r100;
	mov.s32 	%r101, %r100;
	mul.lo.s32 	%r102, %r101, 600;
	sub.s32 	%r103, %r95, %r102;
	mul.lo.s32 	%r104, %r103, 800;
	add.s32 	%r105, %r94, 1;
	add.s32 	%r106, %r40, %r104;
	cvt.s64.s32 	%rd17, %r106;
	mul.wide.s32 	%rd18, %r106, 4;
	add.u64 	%rd19, %rd1, %rd18;
	ld.global.s32 	%r107, [%rd19+0];
	mov.s32 	%r108, 0;
	setp.ne.s32 	%p11, %r107, %r108;
	selp.s32 	%r109, %r105, %r94, %p11;
	add.s32 	%r110, %r109, 1;
	add.s32 	%r111, %r55, %r104;
	cvt.s64.s32 	%rd20, %r111;
	mul.wide.s32 	%rd21, %r111, 4;
	add.u64 	%rd22, %rd1, %rd21;
	ld.global.s32 	%r112, [%rd22+0];
	mov.s32 	%r113, 0;
	setp.ne.s32 	%p12, %r112, %r113;
	selp.s32 	%r114, %r110, %r109, %p12;
	add.s32 	%r115, %r114, 1;
	add.s32 	%r116, %r69, %r104;
	cvt.s64.s32 	%rd23, %r116;
	mul.wide.s32 	%rd24, %r116, 4;
	add.u64 	%rd25, %rd1, %rd24;
	ld.global.s32 	%r117, [%rd25+0];
	mov.s32 	%r118, 0;
	setp.ne.s32 	%p13, %r117, %r118;
	selp.s32 	%r119, %r115, %r114, %p13;
	.loc	14	78	0
	mul.lo.s32 	%r120, %r20, 800;
	add.s32 	%r121, %r22, %r120;
	cvt.s64.s32 	%rd26, %r121;
	mul.wide.s32 	%rd27, %r121, 4;
	ld.param.u64 	%rd28, [__cudaparm__Z11step_kernelPiS__cuda_next_board];
	add.u64 	%rd29, %rd28, %rd27;
	mov.s32 	%r122, 0;
	st.global.s32 	[%rd29+0], %r122;
	add.u64 	%rd30, %rd27, %rd1;
	ld.global.s32 	%r123, [%rd30+0];
	mov.u32 	%r124, 0;
	setp.eq.s32 	%p14, %r123, %r124;
	@%p14 bra 	$L_0_3842;
	mov.u32 	%r125, 2;
	setp.eq.s32 	%p15, %r119, %r125;
	@%p15 bra 	$L_0_3586;
$L_0_3842:
	mov.u32 	%r126, 3;
	setp.ne.s32 	%p16, %r119, %r126;
	@%p16 bra 	$L_0_3330;
$L_0_3586:
	.loc	14	84	0
	mov.s32 	%r127, 1;
	st.global.s32 	[%rd29+0], %r127;
$L_0_3330:
	.loc	14	91	0
	exit;
$LDWend__Z11step_kernelPiS_:
	} // _Z11step_kernelPiS_



// ===== COMPILED SASS (sm_100) =====

	.target	sm_100

	.elftype	@"ET_EXEC"


//--------------------- .note.nv.tkinfo           --------------------------
	.section	.note.nv.tkinfo,"",@"SHT_NOTE"
	.sectionflags	@"SHF_NOTE_NV_TKINFO"
	.tkinfo
        /*0018*/ 	.word	0x00000002
        /*0030*/ 	.string	""
        /*0030*/ 	.string	"ptxas"
        /*0030*/ 	.string	"Cuda compilation tools, release 13.0, V13.0.88"
        /*0030*/ 	.string	"Build cuda_13.0.r13.0/compiler.36424714_0"
        /*0030*/ 	.string	"-arch sm_100 "



//--------------------- .note.nv.cuinfo           --------------------------
	.section	.note.nv.cuinfo,"",@"SHT_NOTE"
	.sectionflags	@"SHF_NOTE_NV_CUINFO"
        /*0018*/ 	.short	0x0002
        /*001a*/ 	.short	0x000a
        /*001c*/ 	.short	0x0082
	.zero		2


//--------------------- .nv.info                  --------------------------
	.section	.nv.info,"",@"SHT_CUDA_INFO"
	.align	4


	//----- nvinfo : EIATTR_REGCOUNT
	.align		4
        /*0000*/ 	.byte	0x04, 0x2f
        /*0002*/ 	.short	(.L_1 - .L_0)
	.align		4
.L_0:
        /*0004*/ 	.word	index@(_Z11step_kernelPiS_)
        /*0008*/ 	.word	0x0000001c


	//----- nvinfo : EIATTR_FRAME_SIZE
	.align		4
.L_1:
        /*000c*/ 	.byte	0x04, 0x11
        /*000e*/ 	.short	(.L_3 - .L_2)
	.align		4
.L_2:
        /*0010*/ 	.word	index@(_Z11step_kernelPiS_)
        /*0014*/ 	.word	0x00000000


	//----- nvinfo : EIATTR_MIN_STACK_SIZE
	.align		4
.L_3:
        /*0018*/ 	.byte	0x04, 0x12
        /*001a*/ 	.short	(.L_5 - .L_4)
	.align		4
.L_4:
        /*001c*/ 	.word	index@(_Z11step_kernelPiS_)
        /*0020*/ 	.word	0x00000000
.L_5:


//--------------------- .nv.compat                --------------------------
	.section	.nv.compat,"",@"SHT_CUDA_COMPAT_INFO"
	.align	4
        /*0000*/ 	.byte	0x02, 0x09, 0x00, 0x00, 0x02, 0x02, 0x01, 0x00, 0x02, 0x05, 0x05, 0x00, 0x03, 0x07, 0x01, 0x01
        /*0010*/ 	.byte	0x02, 0x03, 0x00, 0x00, 0x02, 0x06, 0x01, 0x00, 0x04, 0x0b, 0x08, 0x00, 0x09, 0x00, 0x00, 0x00
        /*0020*/ 	.byte	0x00, 0x00, 0x00, 0x00


//--------------------- .nv.info._Z11step_kernelPiS_ --------------------------
	.section	.nv.info._Z11step_kernelPiS_,"",@"SHT_CUDA_INFO"
	.sectionflags	@""
	.align	4


	//----- nvinfo : EIATTR_CUDA_API_VERSION
	.align		4
        /*0000*/ 	.byte	0x04, 0x37
        /*0002*/ 	.short	(.L_7 - .L_6)
.L_6:
        /*0004*/ 	.word	0x00000082


	//----- nvinfo : EIATTR_KPARAM_INFO
	.align		4
.L_7:
        /*0008*/ 	.byte	0x04, 0x17
        /*000a*/ 	.short	(.L_9 - .L_8)
.L_8:
        /*000c*/ 	.word	0x00000000
        /*0010*/ 	.short	0x0001
        /*0012*/ 	.short	0x0008
        /*0014*/ 	.byte	0x00, 0xf0, 0x21, 0x00


	//----- nvinfo : EIATTR_KPARAM_INFO
	.align		4
.L_9:
        /*0018*/ 	.byte	0x04, 0x17
        /*001a*/ 	.short	(.L_11 - .L_10)
.L_10:
        /*001c*/ 	.word	0x00000000
        /*0020*/ 	.short	0x0000
        /*0022*/ 	.short	0x0000
        /*0024*/ 	.byte	0x00, 0xf0, 0x21, 0x00


	//----- nvinfo : EIATTR_SPARSE_MMA_MASK
	.align		4
.L_11:
        /*0028*/ 	.byte	0x03, 0x50
        /*002a*/ 	.short	0x0000


	//----- nvinfo : EIATTR_MAXREG_COUNT
	.align		4
        /*002c*/ 	.byte	0x03, 0x1b
        /*002e*/ 	.short	0x00ff


	//----- nvinfo : EIATTR_MERCURY_ISA_VERSION
	.align		4
        /*0030*/ 	.byte	0x03, 0x5f
        /*0032*/ 	.short	0x0101


	//----- nvinfo : EIATTR_VRC_CTA_INIT_COUNT
	.align		4
        /*0034*/ 	.byte	0x02, 0x4a
	.zero		1
	.zero		1


	//----- nvinfo : EIATTR_EXIT_INSTR_OFFSETS
	.align		4
        /*0038*/ 	.byte	0x04, 0x1c
        /*003a*/ 	.short	(.L_13 - .L_12)


	//   ....[0]....
.L_12:
        /*003c*/ 	.word	0x00000870


	//   ....[1]....
        /*0040*/ 	.word	0x000008a0


	//----- nvinfo : EIATTR_CRS_STACK_SIZE
	.align		4
.L_13:
        /*0044*/ 	.byte	0x04, 0x1e
        /*0046*/ 	.short	(.L_15 - .L_14)
.L_14:
        /*0048*/ 	.word	0x00000000


	//----- nvinfo : EIATTR_CBANK_PARAM_SIZE
	.align		4
.L_15:
        /*004c*/ 	.byte	0x03, 0x19
        /*004e*/ 	.short	0x0010


	//----- nvinfo : EIATTR_PARAM_CBANK
	.align		4
        /*0050*/ 	.byte	0x04, 0x0a
        /*0052*/ 	.short	(.L_17 - .L_16)
	.align		4
.L_16:
        /*0054*/ 	.word	index@(.nv.constant0._Z11step_kernelPiS_)
        /*0058*/ 	.short	0x0380
        /*005a*/ 	.short	0x0010


	//----- nvinfo : EIATTR_SW_WAR
	.align		4
.L_17:
        /*005c*/ 	.byte	0x04, 0x36
        /*005e*/ 	.short	(.L_19 - .L_18)
.L_18:
        /*0060*/ 	.word	0x00000008
.L_19:


//--------------------- .nv.callgraph             --------------------------
	.section	.nv.callgraph,"",@"SHT_CUDA_CALLGRAPH"
	.align	4
	.sectionentsize	8
	.align		4
        /*0000*/ 	.word	0x00000000
	.align		4
        /*0004*/ 	.word	0xffffffff
	.align		4
        /*0008*/ 	.word	0x00000000
	.align		4
        /*000c*/ 	.word	0xfffffffe
	.align		4
        /*0010*/ 	.word	0x00000000
	.align		4
        /*0014*/ 	.word	0xfffffffd
	.align		4
        /*0018*/ 	.word	0x00000000
	.align		4
        /*001c*/ 	.word	0xfffffffc


//--------------------- .text._Z11step_kernelPiS_ --------------------------
	.section	.text._Z11step_kernelPiS_,"ax",@progbits
	.align	128
.text._Z11step_kernelPiS_:
        .type           _Z11step_kernelPiS_,@function
        .size           _Z11step_kernelPiS_,(.L_x_3 - _Z11step_kernelPiS_)
        .other          _Z11step_kernelPiS_,@"STO_CUDA_ENTRY STV_DEFAULT"
_Z11step_kernelPiS_:
[----:B------:R-:W-:Y:S01]  /*0000*/  LDC R1, c[0x0][0x37c] ;  /* 0x0000df00ff017b82 */ /* 0x000fe20000000800 */
[----:B------:R-:W0:Y:S07]  /*0010*/  S2R R9, SR_TID.Y ;  /* 0x0000000000097919 */ /* 0x000e2e0000002200 */
[----:B------:R-:W1:Y:S01]  /*0020*/  S2UR UR4, SR_CTAID.Y ;  /* 0x00000000000479c3 */ /* 0x000e620000002600 */
[----:B------:R-:W2:Y:S01]  /*0030*/  LDCU.64 UR6, c[0x0][0x358] ;  /* 0x00006b00ff0677ac */ /* 0x000ea20008000a00 */
[----:B------:R-:W3:Y:S06]  /*0040*/  S2R R10, SR_TID.X ;  /* 0x00000000000a7919 */ /* 0x000eec0000002100 */
[----:B------:R-:W4:Y:S08]  /*0050*/  LDC R0, c[0x0][0x364] ;  /* 0x0000d900ff007b82 */ /* 0x000f300000000800 */
[----:B------:R-:W5:Y:S08]  /*0060*/  S2UR UR5, SR_CTAID.X ;  /* 0x00000000000579c3 */ /* 0x000f700000002500 */
[----:B------:R-:W2:Y:S01]  /*0070*/  LDC R5, c[0x0][0x360] ;  /* 0x0000d800ff057b82 */ /* 0x000ea20000000800 */
[----:B-1----:R-:W-:Y:S01]  /*0080*/  ULOP3.LUT UR4, UR4, 0xffff, URZ, 0xc0, !UPT ;  /* 0x0000ffff04047892 */ /* 0x002fe2000f8ec0ff */
[----:B0-----:R-:W-:-:S02]  /*0090*/  LOP3.LUT R9, R9, 0xffff, RZ, 0xc0, !PT ;  /* 0x0000ffff09097812 */ /* 0x001fc400078ec0ff */
[----:B----4-:R-:W-:Y:S02]  /*00a0*/  LOP3.LUT R0, R0, 0xffff, RZ, 0xc0, !PT ;  /* 0x0000ffff00007812 */ /* 0x010fe400078ec0ff */
[----:B---3--:R-:W-:-:S03]  /*00b0*/  LOP3.LUT R10, R10, 0xffff, RZ, 0xc0, !PT ;  /* 0x0000ffff0a0a7812 */ /* 0x008fc600078ec0ff */
[----:B------:R-:W-:Y:S01]  /*00c0*/  IMAD R9, R0, UR4, R9 ;  /* 0x0000000400097c24 */ /* 0x000fe2000f8e0209 */
[----:B-----5:R-:W-:-:S03]  /*00d0*/  ULOP3.LUT UR4, UR5, 0xffff, URZ, 0xc0, !UPT ;  /* 0x0000ffff05047892 */ /* 0x020fc6000f8ec0ff */
[C---:B------:R-:W-:Y:S02]  /*00e0*/  VIADD R6, R9.reuse, 0x259 ;  /* 0x0000025909067836 */ /* 0x040fe40000000000 */
[----:B------:R-:W-:-:S03]  /*00f0*/  VIADD R12, R9, 0x257 ;  /* 0x00000257090c7836 */ /* 0x000fc60000000000 */
[----:B------:R-:W-:Y:S02]  /*0100*/  IABS R0, R6 ;  /* 0x0000000600007213 */ /* 0x000fe40000000000 */
[----:B--2---:R-:W-:Y:S02]  /*0110*/  LOP3.LUT R5, R5, 0xffff, RZ, 0xc0, !PT ;  /* 0x0000ffff05057812 */ /* 0x004fe400078ec0ff */
[----:B------:R-:W-:Y:S01]  /*0120*/  ISETP.GE.AND P0, PT, R6, RZ, PT ;  /* 0x000000ff0600720c */ /* 0x000fe20003f06270 */
[----:B------:R-:W-:-:S04]  /*0130*/  IMAD.HI.U32 R0, R0, 0x1b4e81b5, RZ ;  /* 0x1b4e81b500007827 */ /* 0x000fc800078e00ff */
[----:B------:R-:W-:Y:S01]  /*0140*/  IMAD R10, R5, UR4, R10 ;  /* 0x00000004050a7c24 */ /* 0x000fe2000f8e020a */
[----:B------:R-:W-:Y:S01]  /*0150*/  SHF.R.S32.HI R3, RZ, 0x6, R0 ;  /* 0x00000006ff037819 */ /* 0x000fe20000011400 */
[----:B------:R-:W-:Y:S02]  /*0160*/  VIADD R0, R9, 0x258 ;  /* 0x0000025809007836 */ /* 0x000fe40000000000 */
[C---:B------:R-:W-:Y:S01]  /*0170*/  VIADD R14, R10.reuse, 0x321 ;  /* 0x000003210a0e7836 */ /* 0x040fe20000000000 */
[C---:B------:R-:W-:Y:S02]  /*0180*/  IADD3 R11, PT, PT, R10.reuse, 0x31f, RZ ;  /* 0x0000031f0a0b7810 */ /* 0x040fe40007ffe0ff */
[----:B------:R-:W-:Y:S01]  /*0190*/  IADD3 R13, PT, PT, R10, 0x320, RZ ;  /* 0x000003200a0d7810 */ /* 0x000fe20007ffe0ff */
[----:B------:R-:W-:Y:S01]  /*01a0*/  @!P0 IMAD.MOV R3, RZ, RZ, -R3 ;  /* 0x000000ffff038224 */ /* 0x000fe200078e0a03 */
[----:B------:R-:W-:Y:S02]  /*01b0*/  IABS R4, R11 ;  /* 0x0000000b00047213 */ /* 0x000fe40000000000 */
[----:B------:R-:W-:Y:S01]  /*01c0*/  ISETP.GE.AND P0, PT, R11, RZ, PT ;  /* 0x000000ff0b00720c */ /* 0x000fe20003f06270 */
[----:B------:R-:W-:Y:S01]  /*01d0*/  IMAD R6, R3, -0x258, R6 ;  /* 0xfffffda803067824 */ /* 0x000fe200078e0206 */
[----:B------:R-:W-:Y:S01]  /*01e0*/  IABS R5, R13 ;  /* 0x0000000d00057213 */ /* 0x000fe20000000000 */
[----:B------:R-:W-:Y:S01]  /*01f0*/  IMAD.HI.U32 R4, R4, 0x51eb851f, RZ ;  /* 0x51eb851f04047827 */ /* 0x000fe200078e00ff */
[----:B------:R-:W-:Y:S01]  /*0200*/  IABS R7, R14 ;  /* 0x0000000e00077213 */ /* 0x000fe20000000000 */
[----:B------:R-:W0:Y:S01]  /*0210*/  LDC.64 R2, c[0x0][0x380] ;  /* 0x0000e000ff027b82 */ /* 0x000e220000000a00 */
[----:B------:R-:W-:Y:S01]  /*0220*/  ISETP.GE.AND P1, PT, R13, RZ, PT ;  /* 0x000000ff0d00720c */ /* 0x000fe20003f26270 */
[----:B------:R-:W-:Y:S01]  /*0230*/  IMAD.HI.U32 R5, R5, 0x51eb851f, RZ ;  /* 0x51eb851f05057827 */ /* 0x000fe200078e00ff */
[----:B------:R-:W-:-:S02]  /*0240*/  ISETP.GE.AND P2, PT, R14, RZ, PT ;  /* 0x000000ff0e00720c */ /* 0x000fc40003f46270 */
[----:B------:R-:W-:Y:S01]  /*0250*/  SHF.R.S32.HI R4, RZ, 0x8, R4 ;  /* 0x00000008ff047819 */ /* 0x000fe20000011404 */
[----:B------:R-:W-:Y:S01]  /*0260*/  IMAD.HI.U32 R7, R7, 0x51eb851f, RZ ;  /* 0x51eb851f07077827 */ /* 0x000fe200078e00ff */
[----:B------:R-:W-:Y:S02]  /*0270*/  SHF.R.S32.HI R8, RZ, 0x8, R5 ;  /* 0x00000008ff087819 */ /* 0x000fe40000011405 */
[----:B------:R-:W-:Y:S02]  /*0280*/  @!P0 IADD3 R4, PT, PT, -R4, RZ, RZ ;  /* 0x000000ff04048210 */ /* 0x000fe40007ffe1ff */
[----:B------:R-:W-:Y:S02]  /*0290*/  IABS R15, R0 ;  /* 0x00000000000f7213 */ /* 0x000fe40000000000 */
[----:B------:R-:W-:Y:S01]  /*02a0*/  SHF.R.S32.HI R7, RZ, 0x8, R7 ;  /* 0x00000008ff077819 */ /* 0x000fe20000011407 */
[----:B------:R-:W-:Y:S01]  /*02b0*/  IMAD R11, R4, -0x320, R11 ;  /* 0xfffffce0040b7824 */ /* 0x000fe200078e020b */
[----:B------:R-:W-:Y:S01]  /*02c0*/  ISETP.GE.AND P3, PT, R0, RZ, PT ;  /* 0x000000ff0000720c */ /* 0x000fe20003f66270 */
[----:B------:R-:W-:Y:S01]  /*02d0*/  IMAD.HI.U32 R5, R15, 0x1b4e81b5, RZ ;  /* 0x1b4e81b50f057827 */ /* 0x000fe200078e00ff */
[----:B------:R-:W-:-:S02]  /*02e0*/  @!P1 IADD3 R8, PT, PT, -R8, RZ, RZ ;  /* 0x000000ff08089210 */ /* 0x000fc40007ffe1ff */
[----:B------:R-:W-:Y:S01]  /*02f0*/  IABS R4, R12 ;  /* 0x0000000c00047213 */ /* 0x000fe20000000000 */
[----:B------:R-:W-:Y:S01]  /*0300*/  @!P2 IMAD.MOV R7, RZ, RZ, -R7 ;  /* 0x000000ffff07a224 */ /* 0x000fe200078e0a07 */
[----:B------:R-:W-:Y:S01]  /*0310*/  ISETP.GE.AND P0, PT, R12, RZ, PT ;  /* 0x000000ff0c00720c */ /* 0x000fe20003f06270 */
[----:B------:R-:W-:Y:S01]  /*0320*/  IMAD R13, R8, -0x320, R13 ;  /* 0xfffffce0080d7824 */ /* 0x000fe200078e020d */
[----:B------:R-:W-:Y:S01]  /*0330*/  MOV R8, R4 ;  /* 0x0000000400087202 */ /* 0x000fe20000000f00 */
[----:B------:R-:W-:Y:S01]  /*0340*/  IMAD R14, R7, -0x320, R14 ;  /* 0xfffffce0070e7824 */ /* 0x000fe200078e020e */
[----:B------:R-:W-:Y:S01]  /*0350*/  SHF.R.S32.HI R7, RZ, 0x6, R5 ;  /* 0x00000006ff077819 */ /* 0x000fe20000011405 */
[----:B------:R-:W-:Y:S01]  /*0360*/  IMAD R17, R6, 0x320, R13 ;  /* 0x0000032006117824 */ /* 0x000fe200078e020d */
[----:B------:R-:W1:Y:S01]  /*0370*/  LDC.64 R4, c[0x0][0x388] ;  /* 0x0000e200ff047b82 */ /* 0x000e620000000a00 */
[----:B------:R-:W-:-:S04]  /*0380*/  IMAD.HI.U32 R8, R8, 0x1b4e81b5, RZ ;  /* 0x1b4e81b508087827 */ /* 0x000fc800078e00ff */
[----:B------:R-:W-:Y:S01]  /*0390*/  @!P3 IMAD.MOV R7, RZ, RZ, -R7 ;  /* 0x000000ffff07b224 */ /* 0x000fe200078e0a07 */
[----:B------:R-:W-:Y:S01]  /*03a0*/  SHF.R.S32.HI R25, RZ, 0x6, R8 ;  /* 0x00000006ff197819 */ /* 0x000fe20000011408 */
[----:B------:R-:W-:Y:S02]  /*03b0*/  IMAD R19, R6, 0x320, R11 ;  /* 0x0000032006137824 */ /* 0x000fe400078e020b */
[----:B0-----:R-:W-:-:S04]  /*03c0*/  IMAD.WIDE R16, R17, 0x4, R2 ;  /* 0x0000000411107825 */ /* 0x001fc800078e0202 */
[----:B------:R-:W-:Y:S01]  /*03d0*/  IMAD R21, R6, 0x320, R14 ;  /* 0x0000032006157824 */ /* 0x000fe200078e020e */
[----:B------:R-:W2:Y:S01]  /*03e0*/  LDG.E R8, desc[UR6][R16.64] ;  /* 0x0000000610087981 */ /* 0x000ea2000c1e1900 */
[----:B------:R-:W-:Y:S01]  /*03f0*/  IMAD R7, R7, -0x258, R0 ;  /* 0xfffffda807077824 */ /* 0x000fe200078e0200 */
[----:B------:R-:W-:Y:S01]  /*0400*/  @!P0 IADD3 R25, PT, PT, -R25, RZ, RZ ;  /* 0x000000ff19198210 */ /* 0x000fe20007ffe1ff */
[----:B------:R-:W-:-:S04]  /*0410*/  IMAD.WIDE R18, R19, 0x4, R2 ;  /* 0x0000000413127825 */ /* 0x000fc800078e0202 */
[----:B------:R-:W-:Y:S01]  /*0420*/  IMAD.WIDE R20, R21, 0x4, R2 ;  /* 0x0000000415147825 */ /* 0x000fe200078e0202 */
[----:B------:R0:W3:Y:S03]  /*0430*/  LDG.E R0, desc[UR6][R18.64] ;  /* 0x0000000612007981 */ /* 0x0000e6000c1e1900 */
[C---:B------:R-:W-:Y:S02]  /*0440*/  IMAD R15, R7.reuse, 0x320, R11 ;  /* 0x00000320070f7824 */ /* 0x040fe400078e020b */
[----:B------:R-:W-:Y:S01]  /*0450*/  IMAD R23, R7, 0x320, R14 ;  /* 0x0000032007177824 */ /* 0x000fe200078e020e */
[----:B------:R-:W4:Y:S01]  /*0460*/  LDG.E R20, desc[UR6][R20.64] ;  /* 0x0000000614147981 */ /* 0x000f22000c1e1900 */
[----:B------:R-:W-:-:S04]  /*0470*/  IMAD.WIDE R6, R15, 0x4, R2 ;  /* 0x000000040f067825 */ /* 0x000fc800078e0202 */
[----:B------:R-:W-:Y:S02]  /*0480*/  IMAD R12, R25, -0x258, R12 ;  /* 0xfffffda8190c7824 */ /* 0x000fe400078e020c */
[----:B0-----:R-:W-:Y:S01]  /*0490*/  IMAD.WIDE R18, R23, 0x4, R2 ;  /* 0x0000000417127825 */ /* 0x001fe200078e0202 */
[----:B------:R-:W5:Y:S03]  /*04a0*/  LDG.E R6, desc[UR6][R6.64] ;  /* 0x0000000606067981 */ /* 0x000f66000c1e1900 */
[C---:B------:R-:W-:Y:S02]  /*04b0*/  IMAD R11, R12.reuse, 0x320, R11 ;  /* 0x000003200c0b7824 */ /* 0x040fe400078e020b */
[C---:B------:R-:W-:Y:S01]  /*04c0*/  IMAD R15, R12.reuse, 0x320, R13 ;  /* 0x000003200c0f7824 */ /* 0x040fe200078e020d */
[----:B------:R-:W5:Y:S01]  /*04d0*/  LDG.E R18, desc[UR6][R18.64] ;  /* 0x0000000612127981 */ /* 0x000f62000c1e1900 */
[----:B------:R-:W-:-:S02]  /*04e0*/  IMAD R17, R12, 0x320, R14 ;  /* 0x000003200c117824 */ /* 0x000fc400078e020e */
[----:B------:R-:W-:-:S04]  /*04f0*/  IMAD.WIDE R12, R11, 0x4, R2 ;  /* 0x000000040b0c7825 */ /* 0x000fc800078e0202 */
[----:B------:R-:W-:Y:S02]  /*0500*/  IMAD.WIDE R14, R15, 0x4, R2 ;  /* 0x000000040f0e7825 */ /* 0x000fe400078e0202 */
[----:B------:R0:W5:Y:S02]  /*0510*/  LDG.E R12, desc[UR6][R12.64] ;  /* 0x000000060c0c7981 */ /* 0x000164000c1e1900 */
[----:B------:R-:W-:Y:S02]  /*0520*/  IMAD R9, R9, 0x320, R10 ;  /* 0x0000032009097824 */ /* 0x000fe400078e020a */
[----:B------:R-:W-:Y:S01]  /*0530*/  IMAD.WIDE R10, R17, 0x4, R2 ;  /* 0x00000004110a7825 */ /* 0x000fe200078e0202 */
[----:B------:R0:W5:Y:S05]  /*0540*/  LDG.E R14, desc[UR6][R14.64] ;  /* 0x000000060e0e7981 */ /* 0x00016a000c1e1900 */
[----:B------:R0:W5:Y:S01]  /*0550*/  LDG.E R10, desc[UR6][R10.64] ;  /* 0x000000060a0a7981 */ /* 0x000162000c1e1900 */
[----:B-1----:R-:W-:-:S04]  /*0560*/  IMAD.WIDE R4, R9, 0x4, R4 ;  /* 0x0000000409047825 */ /* 0x002fc800078e0204 */
[----:B------:R-:W-:Y:S01]  /*0570*/  IMAD.WIDE R2, R9, 0x4, R2 ;  /* 0x0000000409027825 */ /* 0x000fe200078e0202 */
[----:B------:R1:W-:Y:S05]  /*0580*/  STG.E desc[UR6][R4.64], RZ ;  /* 0x000000ff04007986 */ /* 0x0003ea000c101906 */
[----:B------:R-:W5:Y:S01]  /*0590*/  LDG.E R2, desc[UR6][R2.64] ;  /* 0x0000000602027981 */ /* 0x000f62000c1e1900 */
[----:B------:R-:W1:Y:S01]  /*05a0*/  S2UR UR5, SR_CgaCtaId ;  /* 0x00000000000579c3 */ /* 0x000e620000008800 */
[----:B------:R-:W-:Y:S01]  /*05b0*/  UMOV UR4, 0x400 ;  /* 0x0000040000047882 */ /* 0x000fe20000000000 */
[----:B------:R-:W-:Y:S02]  /*05c0*/  HFMA2 R22, -RZ, RZ, 0, 5.9604644775390625e-08 ;  /* 0x00000001ff167431 */ /* 0x000fe400000001ff */
[----:B0-----:R-:W-:Y:S01]  /*05d0*/  IMAD.MOV.U32 R13, RZ, RZ, 0x1 ;  /* 0x00000001ff0d7424 */ /* 0x001fe200078e00ff */
[----:B------:R-:W-:Y:S01]  /*05e0*/  MOV R15, RZ ;  /* 0x000000ff000f7202 */ /* 0x000fe20000000f00 */
[----:B------:R-:W-:Y:S01]  /*05f0*/  IMAD.MOV.U32 R16, RZ, RZ, 0x1 ;  /* 0x00000001ff107424 */ /* 0x000fe200078e00ff */
[----:B------:R-:W-:Y:S01]  /*0600*/  MOV R21, 0xffffffff ;  /* 0xffffffff00157802 */ /* 0x000fe20000000f00 */
[----:B------:R-:W-:-:S02]  /*0610*/  IMAD.MOV.U32 R17, RZ, RZ, RZ ;  /* 0x000000ffff117224 */ /* 0x000fc400078e00ff */
[----:B------:R-:W-:Y:S02]  /*0620*/  IMAD.MOV.U32 R19, RZ, RZ, -0x1 ;  /* 0xffffffffff137424 */ /* 0x000fe400078e00ff */
[----:B------:R-:W-:Y:S02]  /*0630*/  IMAD.MOV.U32 R23, RZ, RZ, -0x1 ;  /* 0xffffffffff177424 */ /* 0x000fe400078e00ff */
[----:B------:R-:W-:Y:S02]  /*0640*/  IMAD.MOV.U32 R9, RZ, RZ, 0x1 ;  /* 0x00000001ff097424 */ /* 0x000fe400078e00ff */
[----:B------:R-:W-:Y:S01]  /*0650*/  IMAD.MOV.U32 R11, RZ, RZ, 0x1 ;  /* 0x00000001ff0b7424 */ /* 0x000fe200078e00ff */
[----:B-1----:R-:W-:Y:S01]  /*0660*/  ULEA UR4, UR5, UR4, 0x18 ;  /* 0x0000000405047291 */ /* 0x002fe2000f8ec0ff */
[----:B------:R-:W-:Y:S01]  /*0670*/  BSSY.RECONVERGENT B0, `(.L_x_0) ;  /* 0x0000021000007945 */ /* 0x000fe20003800200 */
[----:B--2---:R-:W-:Y:S02]  /*0680*/  ISETP.NE.AND P2, PT, R8, RZ, PT ;  /* 0x000000ff0800720c */ /* 0x004fe40003f45270 */
[----:B---3--:R-:W-:-:S02]  /*0690*/  ISETP.NE.AND P0, PT, R0, RZ, PT ;  /* 0x000000ff0000720c */ /* 0x008fc40003f05270 */
[----:B----4-:R-:W-:Y:S02]  /*06a0*/  ISETP.NE.AND P3, PT, R20, RZ, PT ;  /* 0x000000ff1400720c */ /* 0x010fe40003f65270 */
[----:B------:R-:W-:Y:S02]  /*06b0*/  SEL R0, RZ, 0xffffffff, !P0 ;  /* 0xffffffffff007807 */ /* 0x000fe40004000000 */
[----:B-----5:R-:W-:Y:S02]  /*06c0*/  ISETP.NE.AND P0, PT, R6, RZ, PT ;  /* 0x000000ff0600720c */ /* 0x020fe40003f05270 */
[----:B------:R-:W-:-:S03]  /*06d0*/  IADD3 R6, PT, PT, -R0, 0x1, RZ ;  /* 0x0000000100067810 */ /* 0x000fc60007ffe1ff */
[----:B------:R-:W-:Y:S01]  /*06e0*/  @!P2 IMAD.MOV R6, RZ, RZ, -R0 ;  /* 0x000000ffff06a224 */ /* 0x000fe200078e0a00 */
[----:B------:R-:W-:-:S04]  /*06f0*/  ISETP.NE.AND P1, PT, R18, RZ, PT ;  /* 0x000000ff1200720c */ /* 0x000fc80003f25270 */
[----:B------:R-:W-:Y:S02]  /*0700*/  @P3 IADD3 R6, PT, PT, R6, 0x1, RZ ;  /* 0x0000000106063810 */ /* 0x000fe40007ffe0ff */
[----:B------:R-:W-:-:S03]  /*0710*/  ISETP.NE.AND P2, PT, R12, RZ, PT ;  /* 0x000000ff0c00720c */ /* 0x000fc60003f45270 */
[----:B------:R-:W-:Y:S01]  /*0720*/  @P0 VIADD R6, R6, 0x1 ;  /* 0x0000000106060836 */ /* 0x000fe20000000000 */
[----:B------:R-:W-:-:S04]  /*0730*/  ISETP.NE.AND P4, PT, R14, RZ, PT ;  /* 0x000000ff0e00720c */ /* 0x000fc80003f85270 */
[----:B------:R-:W-:Y:S02]  /*0740*/  @P1 IADD3 R6, PT, PT, R6, 0x1, RZ ;  /* 0x0000000106061810 */ /* 0x000fe40007ffe0ff */
[----:B------:R-:W-:-:S03]  /*0750*/  ISETP.NE.AND P5, PT, R10, RZ, PT ;  /* 0x000000ff0a00720c */ /* 0x000fc60003fa5270 */
[----:B------:R-:W-:-:S04]  /*0760*/  @P2 IADD3 R6, PT, PT, R6, 0x1, RZ ;  /* 0x0000000106062810 */ /* 0x000fc80007ffe0ff */
[----:B------:R-:W-:-:S06]  /*0770*/  @P4 IADD3 R6, PT, PT, R6, 0x1, RZ ;  /* 0x0000000106064810 */ /* 0x000fcc0007ffe0ff */
[----:B------:R-:W-:Y:S01]  /*0780*/  @P5 VIADD R6, R6, 0x1 ;  /* 0x0000000106065836 */ /* 0x000fe20000000000 */
[----:B------:R-:W-:-:S04]  /*0790*/  ISETP.NE.AND P3, PT, R2, RZ, PT ;  /* 0x000000ff0200720c */ /* 0x000fc80003f65270 */
[----:B------:R-:W-:Y:S01]  /*07a0*/  ISETP.NE.AND P0, PT, R6, 0x2, PT ;  /* 0x000000020600780c */ /* 0x000fe20003f05270 */
[----:B------:R-:W-:Y:S02]  /*07b0*/  HFMA2 R12, -RZ, RZ, 0, 5.9604644775390625e-08 ;  /* 0x00000001ff0c7431 */ /* 0x000fe400000001ff */
[----:B------:R-:W-:Y:S02]  /*07c0*/  HFMA2 R10, -RZ, RZ, 0, 0 ;  /* 0x00000000ff0a7431 */ /* 0x000fe400000001ff */
[----:B------:R-:W-:Y:S01]  /*07d0*/  IMAD.MOV.U32 R14, RZ, RZ, -0x1 ;  /* 0xffffffffff0e7424 */ /* 0x000fe200078e00ff */
[----:B------:R-:W-:Y:S01]  /*07e0*/  MOV R18, 0xffffffff ;  /* 0xffffffff00127802 */ /* 0x000fe20000000f00 */
[----:B------:R-:W-:Y:S01]  /*07f0*/  IMAD.MOV.U32 R20, RZ, RZ, RZ ;  /* 0x000000ffff147224 */ /* 0x000fe200078e00ff */
[----:B------:R-:W-:Y:S02]  /*0800*/  MOV R8, 0xffffffff ;  /* 0xffffffff00087802 */ /* 0x000fe40000000f00 */
[----:B------:R0:W-:Y:S04]  /*0810*/  STS.128 [UR4+0x10], R12 ;  /* 0x0000100cff007988 */ /* 0x0001e80008000c04 */
[----:B------:R0:W-:Y:S04]  /*0820*/  STS.128 [UR4+0x20], R16 ;  /* 0x00002010ff007988 */ /* 0x0001e80008000c04 */
[----:B------:R0:W-:Y:S04]  /*0830*/  STS.128 [UR4+0x30], R20 ;  /* 0x00003014ff007988 */ /* 0x0001e80008000c04 */
[----:B------:R0:W-:Y:S01]  /*0840*/  STS.128 [UR4], R8 ;  /* 0x00000008ff007988 */ /* 0x0001e20008000c04 */
[----:B------:R-:W-:Y:S05]  /*0850*/  @!P0 BRA P3, `(.L_x_1) ;  /* 0x0000000000088947 */ /* 0x000fea0001800000 */
[----:B------:R-:W-:-:S13]  /*0860*/  ISETP.NE.AND P0, PT, R6, 0x3, PT ;  /* 0x000000030600780c */ /* 0x000fda0003f05270 */
[----:B------:R-:W-:Y:S05]  /*0870*/  @P0 EXIT ;  /* 0x000000000000094d */ /* 0x000fea0003800000 */
.L_x_1:
[----:B------:R-:W-:Y:S05]  /*0880*/  BSYNC.RECONVERGENT B0 ;  /* 0x0000000000007941 */ /* 0x000fea0003800200 */
.L_x_0:
[----:B------:R-:W-:Y:S01]  /*0890*/  STG.E desc[UR6][R4.64], R9 ;  /* 0x0000000904007986 */ /* 0x000fe2000c101906 */
[----:B------:R-:W-:Y:S05]  /*08a0*/  EXIT ;  /* 0x000000000000794d */ /* 0x000fea0003800000 */
.L_x_2:
[----:B------:R-:W-:-:S00]  /*08b0*/  BRA `(.L_x_2) ;  /* 0xfffffffc00fc7947 */ /* 0x000fc0000383ffff */
[----:B------:R-:W-:-:S00]  /*08c0*/  NOP ;  /* 0x0000000000007918 */ /* 0x000fc00000000000 */
        /* <DEDUP_REMOVED lines=11> */
.L_x_3:


//--------------------- .nv.shared._Z11step_kernelPiS_ --------------------------
	.section	.nv.shared._Z11step_kernelPiS_,"aw",@nobits
	.sectionflags	@""
	.align	4
.nv.shared._Z11step_kernelPiS_:
	.zero		1088


//--------------------- .nv.shared.reserved.0     --------------------------
	.section	.nv.shared.reserved.0,"aw",@nobits
	.weak		__nv_reservedSMEM_offset_0_alias
	.size		__nv_reservedSMEM_offset_0_alias, 0, 64
	.other		__nv_reservedSMEM_offset_0_alias,@"STO_CUDA_RESERVED_SHARED STV_DEFAULT"
__nv_reservedSMEM_offset_0_alias:
	.zero		0
	.zero		64


//--------------------- .nv.constant0._Z11step_kernelPiS_ --------------------------
	.section	.nv.constant0._Z11step_kernelPiS_,"a",@progbits
	.sectionflags	@""
	.align	4
.nv.constant0._Z11step_kernelPiS_:
	.zero		912


//--------------------- SYMBOLS --------------------------

	.type		.nv.reservedSmem.offset0,@object
	.size		.nv.reservedSmem.offset0,0x4
	.type		.nv.reservedSmem.cap,@object
	.size		.nv.reservedSmem.cap,0x4
